//
// Generated by NVIDIA NVVM Compiler
//
// Compiler Build ID: CL-36424714
// Cuda compilation tools, release 13.0, V13.0.88
// Based on NVVM 20.0.0
//

.version 9.0
.target sm_100
.address_size 64

	// .globl	_Z10initializeiPx

.visible .entry _Z10initializeiPx(
	.param .u32 _Z10initializeiPx_param_0,
	.param .u64 .ptr .align 1 _Z10initializeiPx_param_1
)
{
	.reg .pred 	%p<3>;
	.reg .b32 	%r<11>;
	.reg .b64 	%rd<6>;

	ld.param.u32 	%r6, [_Z10initializeiPx_param_0];
	ld.param.u64 	%rd2, [_Z10initializeiPx_param_1];
	mov.u32 	%r7, %tid.x;
	mov.u32 	%r8, %ctaid.x;
	mov.u32 	%r1, %ntid.x;
	mad.lo.s32 	%r10, %r8, %r1, %r7;
	setp.ge.s32 	%p1, %r10, %r6;
	@%p1 bra 	$L__BB0_3;
	mov.u32 	%r9, %nctaid.x;
	mul.lo.s32 	%r3, %r1, %r9;
	cvta.to.global.u64 	%rd1, %rd2;
$L__BB0_2:
	mul.wide.s32 	%rd3, %r10, 8;
	add.s64 	%rd4, %rd1, %rd3;
	mov.b64 	%rd5, 9223372036854775807;
	st.global.u64 	[%rd4], %rd5;
	add.s32 	%r10, %r10, %r3;
	setp.lt.s32 	%p2, %r10, %r6;
	@%p2 bra 	$L__BB0_2;
$L__BB0_3:
	ret;

}
	// .globl	_Z28initializeDistOfSourceVertexPxi
.visible .entry _Z28initializeDistOfSourceVertexPxi(
	.param .u64 .ptr .align 1 _Z28initializeDistOfSourceVertexPxi_param_0,
	.param .u32 _Z28initializeDistOfSourceVertexPxi_param_1
)
{
	.reg .b32 	%r<2>;
	.reg .b64 	%rd<6>;

	ld.param.u64 	%rd1, [_Z28initializeDistOfSourceVertexPxi_param_0];
	ld.param.u32 	%r1, [_Z28initializeDistOfSourceVertexPxi_param_1];
	cvta.to.global.u64 	%rd2, %rd1;
	mul.wide.s32 	%rd3, %r1, 8;
	add.s64 	%rd4, %rd2, %rd3;
	mov.b64 	%rd5, 0;
	st.global.u64 	[%rd4], %rd5;
	ret;

}
	// .globl	_Z10relaxEdgesjPKiS0_PKxPbPx
.visible .entry _Z10relaxEdgesjPKiS0_PKxPbPx(
	.param .u32 _Z10relaxEdgesjPKiS0_PKxPbPx_param_0,
	.param .u64 .ptr .align 1 _Z10relaxEdgesjPKiS0_PKxPbPx_param_1,
	.param .u64 .ptr .align 1 _Z10relaxEdgesjPKiS0_PKxPbPx_param_2,
	.param .u64 .ptr .align 1 _Z10relaxEdgesjPKiS0_PKxPbPx_param_3,
	.param .u64 .ptr .align 1 _Z10relaxEdgesjPKiS0_PKxPbPx_param_4,
	.param .u64 .ptr .align 1 _Z10relaxEdgesjPKiS0_PKxPbPx_param_5
)
{
	.reg .pred 	%p<5>;
	.reg .b16 	%rs<2>;
	.reg .b32 	%r<13>;
	.reg .b64 	%rd<26>;

	ld.param.u32 	%r6, [_Z10relaxEdgesjPKiS0_PKxPbPx_param_0];
	ld.param.u64 	%rd9, [_Z10relaxEdgesjPKiS0_PKxPbPx_param_1];
	ld.param.u64 	%rd10, [_Z10relaxEdgesjPKiS0_PKxPbPx_param_2];
	ld.param.u64 	%rd11, [_Z10relaxEdgesjPKiS0_PKxPbPx_param_3];
	ld.param.u64 	%rd12, [_Z10relaxEdgesjPKiS0_PKxPbPx_param_4];
	ld.param.u64 	%rd13, [_Z10relaxEdgesjPKiS0_PKxPbPx_param_5];
	cvta.to.global.u64 	%rd1, %rd13;
	mov.u32 	%r7, %tid.x;
	mov.u32 	%r8, %ctaid.x;
	mov.u32 	%r1, %ntid.x;
	mad.lo.s32 	%r12, %r8, %r1, %r7;
	setp.ge.u32 	%p1, %r12, %r6;
	@%p1 bra 	$L__BB2_6;
	mov.u32 	%r9, %nctaid.x;
	mul.lo.s32 	%r3, %r1, %r9;
	cvta.to.global.u64 	%rd2, %rd9;
	cvta.to.global.u64 	%rd3, %rd10;
	cvta.to.global.u64 	%rd4, %rd11;
	cvta.to.global.u64 	%rd5, %rd12;
$L__BB2_2:
	mul.wide.u32 	%rd14, %r12, 4;
	add.s64 	%rd15, %rd2, %rd14;
	ld.global.nc.u32 	%r10, [%rd15];
	mul.wide.s32 	%rd16, %r10, 8;
	add.s64 	%rd17, %rd1, %rd16;
	ld.global.u64 	%rd6, [%rd17];
	setp.eq.s64 	%p2, %rd6, 9223372036854775807;
	@%p2 bra 	$L__BB2_5;
	add.s64 	%rd19, %rd3, %rd14;
	ld.global.nc.u32 	%r11, [%rd19];
	mul.wide.u32 	%rd20, %r12, 8;
	add.s64 	%rd21, %rd4, %rd20;
	ld.global.nc.u64 	%rd22, [%rd21];
	add.s64 	%rd7, %rd22, %rd6;
	mul.wide.s32 	%rd23, %r11, 8;
	add.s64 	%rd8, %rd1, %rd23;
	ld.global.u64 	%rd24, [%rd8];
	setp.ge.s64 	%p3, %rd7, %rd24;
	@%p3 bra 	$L__BB2_5;
	atom.global.min.s64 	%rd25, [%rd8], %rd7;
	mov.b16 	%rs1, 1;
	st.global.u8 	[%rd5], %rs1;
$L__BB2_5:
	add.s32 	%r12, %r12, %r3;
	setp.lt.u32 	%p4, %r12, %r6;
	@%p4 bra 	$L__BB2_2;
$L__BB2_6:
	ret;

}


// ===== COMPILED SASS (sm_100) =====

	.target	sm_100

	.elftype	@"ET_EXEC"


//--------------------- .note.nv.tkinfo           --------------------------
	.section	.note.nv.tkinfo,"",@"SHT_NOTE"
	.sectionflags	@"SHF_NOTE_NV_TKINFO"
	.tkinfo
        /*0018*/ 	.word	0x00000002
        /*0030*/ 	.string	""
        /*0030*/ 	.string	"ptxas"
        /*0030*/ 	.string	"Cuda compilation tools, release 13.0, V13.0.88"
        /*0030*/ 	.string	"Build cuda_13.0.r13.0/compiler.36424714_0"
        /*0030*/ 	.string	"-arch sm_100 -m 64 "



//--------------------- .note.nv.cuinfo           --------------------------
	.section	.note.nv.cuinfo,"",@"SHT_NOTE"
	.sectionflags	@"SHF_NOTE_NV_CUINFO"
        /*0018*/ 	.short	0x0002
        /*001a*/ 	.short	0x0064
        /*001c*/ 	.short	0x0082
	.zero		2


//--------------------- .nv.info                  --------------------------
	.section	.nv.info,"",@"SHT_CUDA_INFO"
	.align	4


	//----- nvinfo : EIATTR_REGCOUNT
	.align		4
        /*0000*/ 	.byte	0x04, 0x2f
        /*0002*/ 	.short	(.L_1 - .L_0)
	.align		4
.L_0:
        /*0004*/ 	.word	index@(_Z10initializeiPx)
        /*0008*/ 	.word	0x0000000c


	//----- nvinfo : EIATTR_FRAME_SIZE
	.align		4
.L_1:
        /*000c*/ 	.byte	0x04, 0x11
        /*000e*/ 	.short	(.L_3 - .L_2)
	.align		4
.L_2:
        /*0010*/ 	.word	index@(_Z10initializeiPx)
        /*0014*/ 	.word	0x00000000


	//----- nvinfo : EIATTR_REGCOUNT
	.align		4
.L_3:
        /*0018*/ 	.byte	0x04, 0x2f
        /*001a*/ 	.short	(.L_5 - .L_4)
	.align		4
.L_4:
        /*001c*/ 	.word	index@(_Z28initializeDistOfSourceVertexPxi)
        /*0020*/ 	.word	0x00000008


	//----- nvinfo : EIATTR_FRAME_SIZE
	.align		4
.L_5:
        /*0024*/ 	.byte	0x04, 0x11
        /*0026*/ 	.short	(.L_7 - .L_6)
	.align		4
.L_6:
        /*0028*/ 	.word	index@(_Z28initializeDistOfSourceVertexPxi)
        /*002c*/ 	.word	0x00000000


	//----- nvinfo : EIATTR_REGCOUNT
	.align		4
.L_7:
        /*0030*/ 	.byte	0x04, 0x2f
        /*0032*/ 	.short	(.L_9 - .L_8)
	.align		4
.L_8:
        /*0034*/ 	.word	index@(_Z10relaxEdgesjPKiS0_PKxPbPx)
        /*0038*/ 	.word	0x00000018


	//----- nvinfo : EIATTR_FRAME_SIZE
	.align		4
.L_9:
        /*003c*/ 	.byte	0x04, 0x11
        /*003e*/ 	.short	(.L_11 - .L_10)
	.align		4
.L_10:
        /*0040*/ 	.word	index@(_Z10relaxEdgesjPKiS0_PKxPbPx)
        /*0044*/ 	.word	0x00000000


	//----- nvinfo : EIATTR_MIN_STACK_SIZE
	.align		4
.L_11:
        /*0048*/ 	.byte	0x04, 0x12
        /*004a*/ 	.short	(.L_13 - .L_12)
	.align		4
.L_12:
        /*004c*/ 	.word	index@(_Z10relaxEdgesjPKiS0_PKxPbPx)
        /*0050*/ 	.word	0x00000000


	//----- nvinfo : EIATTR_MIN_STACK_SIZE
	.align		4
.L_13:
        /*0054*/ 	.byte	0x04, 0x12
        /*0056*/ 	.short	(.L_15 - .L_14)
	.align		4
.L_14:
        /*0058*/ 	.word	index@(_Z28initializeDistOfSourceVertexPxi)
        /*005c*/ 	.word	0x00000000


	//----- nvinfo : EIATTR_MIN_STACK_SIZE
	.align		4
.L_15:
        /*0060*/ 	.byte	0x04, 0x12
        /*0062*/ 	.short	(.L_17 - .L_16)
	.align		4
.L_16:
        /*0064*/ 	.word	index@(_Z10initializeiPx)
        /*0068*/ 	.word	0x00000000
.L_17:


//--------------------- .nv.compat                --------------------------
	.section	.nv.compat,"",@"SHT_CUDA_COMPAT_INFO"
	.align	4
        /*0000*/ 	.byte	0x02, 0x09, 0x00, 0x00, 0x02, 0x02, 0x01, 0x00, 0x02, 0x05, 0x05, 0x00, 0x03, 0x07, 0x01, 0x01
        /*0010*/ 	.byte	0x02, 0x03, 0x00, 0x00, 0x02, 0x06, 0x01, 0x00, 0x04, 0x0b, 0x08, 0x00, 0x09, 0x00, 0x00, 0x00
        /*0020*/ 	.byte	0x00, 0x00, 0x00, 0x00


//--------------------- .nv.info._Z10relaxEdgesjPKiS0_PKxPbPx --------------------------
	.section	.nv.info._Z10relaxEdgesjPKiS0_PKxPbPx,"",@"SHT_CUDA_INFO"
	.sectionflags	@""
	.align	4


	//----- nvinfo : EIATTR_CUDA_API_VERSION
	.align		4
        /*0000*/ 	.byte	0x04, 0x37
        /*0002*/ 	.short	(.L_19 - .L_18)
.L_18:
        /*0004*/ 	.word	0x00000082


	//----- nvinfo : EIATTR_KPARAM_INFO
	.align		4
.L_19:
        /*0008*/ 	.byte	0x04, 0x17
        /*000a*/ 	.short	(.L_21 - .L_20)
.L_20:
        /*000c*/ 	.word	0x00000000
        /*0010*/ 	.short	0x0005
        /*0012*/ 	.short	0x0028
        /*0014*/ 	.byte	0x00, 0xf5, 0x21, 0x00


	//----- nvinfo : EIATTR_KPARAM_INFO
	.align		4
.L_21:
        /*0018*/ 	.byte	0x04, 0x17
        /*001a*/ 	.short	(.L_23 - .L_22)
.L_22:
        /*001c*/ 	.word	0x00000000
        /*0020*/ 	.short	0x0004
        /*0022*/ 	.short	0x0020
        /*0024*/ 	.byte	0x00, 0xf5, 0x21, 0x00


	//----- nvinfo : EIATTR_KPARAM_INFO
	.align		4
.L_23:
        /*0028*/ 	.byte	0x04, 0x17
        /*002a*/ 	.short	(.L_25 - .L_24)
.L_24:
        /*002c*/ 	.word	0x00000000
        /*0030*/ 	.short	0x0003
        /*0032*/ 	.short	0x0018
        /*0034*/ 	.byte	0x00, 0xf5, 0x21, 0x00


	//----- nvinfo : EIATTR_KPARAM_INFO
	.align		4
.L_25:
        /*0038*/ 	.byte	0x04, 0x17
        /*003a*/ 	.short	(.L_27 - .L_26)
.L_26:
        /*003c*/ 	.word	0x00000000
        /*0040*/ 	.short	0x0002
        /*0042*/ 	.short	0x0010
        /*0044*/ 	.byte	0x00, 0xf5, 0x21, 0x00


	//----- nvinfo : EIATTR_KPARAM_INFO
	.align		4
.L_27:
        /*0048*/ 	.byte	0x04, 0x17
        /*004a*/ 	.short	(.L_29 - .L_28)
.L_28:
        /*004c*/ 	.word	0x00000000
        /*0050*/ 	.short	0x0001
        /*0052*/ 	.short	0x0008
        /*0054*/ 	.byte	0x00, 0xf5, 0x21, 0x00


	//----- nvinfo : EIATTR_KPARAM_INFO
	.align		4
.L_29:
        /*0058*/ 	.byte	0x04, 0x17
        /*005a*/ 	.short	(.L_31 - .L_30)
.L_30:
        /*005c*/ 	.word	0x00000000
        /*0060*/ 	.short	0x0000
        /*0062*/ 	.short	0x0000
        /*0064*/ 	.byte	0x00, 0xf0, 0x11, 0x00


	//----- nvinfo : EIATTR_SPARSE_MMA_MASK
	.align		4
.L_31:
        /*0068*/ 	.byte	0x03, 0x50
        /*006a*/ 	.short	0x0000


	//----- nvinfo : EIATTR_MAXREG_COUNT
	.align		4
        /*006c*/ 	.byte	0x03, 0x1b
        /*006e*/ 	.short	0x00ff


	//----- nvinfo : EIATTR_MERCURY_ISA_VERSION
	.align		4
        /*0070*/ 	.byte	0x03, 0x5f
        /*0072*/ 	.short	0x0101


	//----- nvinfo : EIATTR_VRC_CTA_INIT_COUNT
	.align		4
        /*0074*/ 	.byte	0x02, 0x4a
	.zero		1
	.zero		1


	//----- nvinfo : EIATTR_EXIT_INSTR_OFFSETS
	.align		4
        /*0078*/ 	.byte	0x04, 0x1c
        /*007a*/ 	.short	(.L_33 - .L_32)


	//   ....[0]....
.L_32:
        /*007c*/ 	.word	0x00000070


	//   ....[1]....
        /*0080*/ 	.word	0x000002b0


	//----- nvinfo : EIATTR_CRS_STACK_SIZE
	.align		4
.L_33:
        /*0084*/ 	.byte	0x04, 0x1e
        /*0086*/ 	.short	(.L_35 - .L_34)
.L_34:
        /*0088*/ 	.word	0x00000000


	//----- nvinfo : EIATTR_CBANK_PARAM_SIZE
	.align		4
.L_35:
        /*008c*/ 	.byte	0x03, 0x19
        /*008e*/ 	.short	0x0030


	//----- nvinfo : EIATTR_PARAM_CBANK
	.align		4
        /*0090*/ 	.byte	0x04, 0x0a
        /*0092*/ 	.short	(.L_37 - .L_36)
	.align		4
.L_36:
        /*0094*/ 	.word	index@(.nv.constant0._Z10relaxEdgesjPKiS0_PKxPbPx)
        /*0098*/ 	.short	0x0380
        /*009a*/ 	.short	0x0030


	//----- nvinfo : EIATTR_SW_WAR
	.align		4
.L_37:
        /*009c*/ 	.byte	0x04, 0x36
        /*009e*/ 	.short	(.L_39 - .L_38)
.L_38:
        /*00a0*/ 	.word	0x00000008
.L_39:


//--------------------- .nv.info._Z28initializeDistOfSourceVertexPxi --------------------------
	.section	.nv.info._Z28initializeDistOfSourceVertexPxi,"",@"SHT_CUDA_INFO"
	.sectionflags	@""
	.align	4


	//----- nvinfo : EIATTR_CUDA_API_VERSION
	.align		4
        /*0000*/ 	.byte	0x04, 0x37
        /*0002*/ 	.short	(.L_41 - .L_40)
.L_40:
        /*0004*/ 	.word	0x00000082


	//----- nvinfo : EIATTR_KPARAM_INFO
	.align		4
.L_41:
        /*0008*/ 	.byte	0x04, 0x17
        /*000a*/ 	.short	(.L_43 - .L_42)
.L_42:
        /*000c*/ 	.word	0x00000000
        /*0010*/ 	.short	0x0001
        /*0012*/ 	.short	0x0008
        /*0014*/ 	.byte	0x00, 0xf0, 0x11, 0x00


	//----- nvinfo : EIATTR_KPARAM_INFO
	.align		4
.L_43:
        /*0018*/ 	.byte	0x04, 0x17
        /*001a*/ 	.short	(.L_45 - .L_44)
.L_44:
        /*001c*/ 	.word	0x00000000
        /*0020*/ 	.short	0x0000
        /*0022*/ 	.short	0x0000
        /*0024*/ 	.byte	0x00, 0xf5, 0x21, 0x00


	//----- nvinfo : EIATTR_SPARSE_MMA_MASK
	.align		4
.L_45:
        /*0028*/ 	.byte	0x03, 0x50
        /*002a*/ 	.short	0x0000


	//----- nvinfo : EIATTR_MAXREG_COUNT
	.align		4
        /*002c*/ 	.byte	0x03, 0x1b
        /*002e*/ 	.short	0x00ff


	//----- nvinfo : EIATTR_MERCURY_ISA_VERSION
	.align		4
        /*0030*/ 	.byte	0x03, 0x5f
        /*0032*/ 	.short	0x0101


	//----- nvinfo : EIATTR_VRC_CTA_INIT_COUNT
	.align		4
        /*0034*/ 	.byte	0x02, 0x4a
	.zero		1
	.zero		1


	//----- nvinfo : EIATTR_EXIT_INSTR_OFFSETS
	.align		4
        /*0038*/ 	.byte	0x04, 0x1c
        /*003a*/ 	.short	(.L_47 - .L_46)


	//   ....[0]....
.L_46:
        /*003c*/ 	.word	0x00000060


	//----- nvinfo : EIATTR_CBANK_PARAM_SIZE
	.align		4
.L_47:
        /*0040*/ 	.byte	0x03, 0x19
        /*0042*/ 	.short	0x000c


	//----- nvinfo : EIATTR_PARAM_CBANK
	.align		4
        /*0044*/ 	.byte	0x04, 0x0a
        /*0046*/ 	.short	(.L_49 - .L_48)
	.align		4
.L_48:
        /*0048*/ 	.word	index@(.nv.constant0._Z28initializeDistOfSourceVertexPxi)
        /*004c*/ 	.short	0x0380
        /*004e*/ 	.short	0x000c


	//----- nvinfo : EIATTR_SW_WAR
	.align		4
.L_49:
        /*0050*/ 	.byte	0x04, 0x36
        /*0052*/ 	.short	(.L_51 - .L_50)
.L_50:
        /*0054*/ 	.word	0x00000008
.L_51:


//--------------------- .nv.info._Z10initializeiPx --------------------------
	.section	.nv.info._Z10initializeiPx,"",@"SHT_CUDA_INFO"
	.sectionflags	@""
	.align	4


	//----- nvinfo : EIATTR_CUDA_API_VERSION
	.align		4
        /*0000*/ 	.byte	0x04, 0x37
        /*0002*/ 	.short	(.L_53 - .L_52)
.L_52:
        /*0004*/ 	.word	0x00000082


	//----- nvinfo : EIATTR_KPARAM_INFO
	.align		4
.L_53:
        /*0008*/ 	.byte	0x04, 0x17
        /*000a*/ 	.short	(.L_55 - .L_54)
.L_54:
        /*000c*/ 	.word	0x00000000
        /*0010*/ 	.short	0x0001
        /*0012*/ 	.short	0x0008
        /*0014*/ 	.byte	0x00, 0xf5, 0x21, 0x00


	//----- nvinfo : EIATTR_KPARAM_INFO
	.align		4
.L_55:
        /*0018*/ 	.byte	0x04, 0x17
        /*001a*/ 	.short	(.L_57 - .L_56)
.L_56:
        /*001c*/ 	.word	0x00000000
        /*0020*/ 	.short	0x0000
        /*0022*/ 	.short	0x0000
        /*0024*/ 	.byte	0x00, 0xf0, 0x11, 0x00


	//----- nvinfo : EIATTR_SPARSE_MMA_MASK
	.align		4
.L_57:
        /*0028*/ 	.byte	0x03, 0x50
        /*002a*/ 	.short	0x0000


	//----- nvinfo : EIATTR_MAXREG_COUNT
	.align		4
        /*002c*/ 	.byte	0x03, 0x1b
        /*002e*/ 	.short	0x00ff


	//----- nvinfo : EIATTR_MERCURY_ISA_VERSION
	.align		4
        /*0030*/ 	.byte	0x03, 0x5f
        /*0032*/ 	.short	0x0101


	//----- nvinfo : EIATTR_VRC_CTA_INIT_COUNT
	.align		4
        /*0034*/ 	.byte	0x02, 0x4a
	.zero		1
	.zero		1


	//----- nvinfo : EIATTR_EXIT_INSTR_OFFSETS
	.align		4
        /*0038*/ 	.byte	0x04, 0x1c
        /*003a*/ 	.short	(.L_59 - .L_58)


	//   ....[0]....
.L_58:
        /*003c*/ 	.word	0x00000070


	//   ....[1]....
        /*0040*/ 	.word	0x00000130


	//----- nvinfo : EIATTR_CRS_STACK_SIZE
	.align		4
.L_59:
        /*0044*/ 	.byte	0x04, 0x1e
        /*0046*/ 	.short	(.L_61 - .L_60)
.L_60:
        /*0048*/ 	.word	0x00000000


	//----- nvinfo : EIATTR_CBANK_PARAM_SIZE
	.align		4
.L_61:
        /*004c*/ 	.byte	0x03, 0x19
        /*004e*/ 	.short	0x0010


	//----- nvinfo : EIATTR_PARAM_CBANK
	.align		4
        /*0050*/ 	.byte	0x04, 0x0a
        /*0052*/ 	.short	(.L_63 - .L_62)
	.align		4
.L_62:
        /*0054*/ 	.word	index@(.nv.constant0._Z10initializeiPx)
        /*0058*/ 	.short	0x0380
        /*005a*/ 	.short	0x0010


	//----- nvinfo : EIATTR_SW_WAR
	.align		4
.L_63:
        /*005c*/ 	.byte	0x04, 0x36
        /*005e*/ 	.short	(.L_65 - .L_64)
.L_64:
        /*0060*/ 	.word	0x00000008
.L_65:


//--------------------- .nv.callgraph             --------------------------
	.section	.nv.callgraph,"",@"SHT_CUDA_CALLGRAPH"
	.align	4
	.sectionentsize	8
	.align		4
        /*0000*/ 	.word	0x00000000
	.align		4
        /*0004*/ 	.word	0xffffffff
	.align		4
        /*0008*/ 	.word	0x00000000
	.align		4
        /*000c*/ 	.word	0xfffffffe
	.align		4
        /*0010*/ 	.word	0x00000000
	.align		4
        /*0014*/ 	.word	0xfffffffd
	.align		4
        /*0018*/ 	.word	0x00000000
	.align		4
        /*001c*/ 	.word	0xfffffffc


//--------------------- .text._Z10relaxEdgesjPKiS0_PKxPbPx --------------------------
	.section	.text._Z10relaxEdgesjPKiS0_PKxPbPx,"ax",@progbits
	.align	128
        .global         _Z10relaxEdgesjPKiS0_PKxPbPx
        .type           _Z10relaxEdgesjPKiS0_PKxPbPx,@function
        .size           _Z10relaxEdgesjPKiS0_PKxPbPx,(.L_x_7 - _Z10relaxEdgesjPKiS0_PKxPbPx)
        .other          _Z10relaxEdgesjPKiS0_PKxPbPx,@"STO_CUDA_ENTRY STV_DEFAULT"
_Z10relaxEdgesjPKiS0_PKxPbPx:
.text._Z10relaxEdgesjPKiS0_PKxPbPx:
[----:B------:R-:W-:Y:S01]  /*0000*/  LDC R1, c[0x0][0x37c] ;  /* 0x0000df00ff017b82 */ /* 0x000fe20000000800 */
[----:B------:R-:W0:Y:S07]  /*0010*/  S2R R11, SR_TID.X ;  /* 0x00000000000b7919 */ /* 0x000e2e0000002100 */
[----:B------:R-:W0:Y:S01]  /*0020*/  S2UR UR4, SR_CTAID.X ;  /* 0x00000000000479c3 */ /* 0x000e220000002500 */
[----:B------:R-:W1:Y:S07]  /*0030*/  LDCU UR5, c[0x0][0x380] ;  /* 0x00007000ff0577ac */ /* 0x000e6e0008000800 */
[----:B------:R-:W0:Y:S02]  /*0040*/  LDC R0, c[0x0][0x360] ;  /* 0x0000d800ff007b82 */ /* 0x000e240000000800 */
[----:B0-----:R-:W-:-:S05]  /*0050*/  IMAD R11, R0, UR4, R11 ;  /* 0x00000004000b7c24 */ /* 0x001fca000f8e020b */
[----:B-1----:R-:W-:-:S13]  /*0060*/  ISETP.GE.U32.AND P0, PT, R11, UR5, PT ;  /* 0x000000050b007c0c */ /* 0x002fda000bf06070 */
[----:B------:R-:W-:Y:S05]  /*0070*/  @P0 EXIT ;  /* 0x000000000000094d */ /* 0x000fea0003800000 */
[----:B------:R-:W0:Y:S01]  /*0080*/  LDC.64 R8, c[0x0][0x388] ;  /* 0x0000e200ff087b82 */ /* 0x000e220000000a00 */
[----:B------:R-:W1:Y:S01]  /*0090*/  LDCU UR4, c[0x0][0x370] ;  /* 0x00006e00ff0477ac */ /* 0x000e620008000800 */
[----:B------:R-:W2:Y:S06]  /*00a0*/  LDCU.64 UR6, c[0x0][0x358] ;  /* 0x00006b00ff0677ac */ /* 0x000eac0008000a00 */
[----:B------:R-:W3:Y:S01]  /*00b0*/  LDC.64 R6, c[0x0][0x3a8] ;  /* 0x0000ea00ff067b82 */ /* 0x000ee20000000a00 */
[----:B------:R-:W4:Y:S07]  /*00c0*/  LDCU UR5, c[0x0][0x380] ;  /* 0x00007000ff0577ac */ /* 0x000f2e0008000800 */
[----:B------:R-:W0:Y:S01]  /*00d0*/  LDC.64 R4, c[0x0][0x390] ;  /* 0x0000e400ff047b82 */ /* 0x000e220000000a00 */
[----:B-1----:R-:W-:-:S07]  /*00e0*/  IMAD R0, R0, UR4, RZ ;  /* 0x0000000400007c24 */ /* 0x002fce000f8e02ff */
[----:B--2---:R-:W1:Y:S02]  /*00f0*/  LDC.64 R2, c[0x0][0x398] ;  /* 0x0000e600ff027b82 */ /* 0x004e640000000a00 */
.L_x_2:
[----:B0-2---:R-:W-:-:S06]  /*0100*/  IMAD.WIDE.U32 R12, R11, 0x4, R8 ;  /* 0x000000040b0c7825 */ /* 0x005fcc00078e0008 */
[----:B------:R-:W3:Y:S02]  /*0110*/  LDG.E.CONSTANT R13, desc[UR6][R12.64] ;  /* 0x000000060c0d7981 */ /* 0x000ee4000c1e9900 */
[----:B---3--:R-:W-:-:S05]  /*0120*/  IMAD.WIDE R14, R13, 0x8, R6 ;  /* 0x000000080d0e7825 */ /* 0x008fca00078e0206 */
[----:B------:R-:W2:Y:S01]  /*0130*/  LDG.E.64 R18, desc[UR6][R14.64] ;  /* 0x000000060e127981 */ /* 0x000ea2000c1e1b00 */
[----:B------:R-:W-:Y:S01]  /*0140*/  BSSY.RECONVERGENT B0, `(.L_x_0) ;  /* 0x0000013000007945 */ /* 0x000fe20003800200 */
[----:B--2---:R-:W-:-:S04]  /*0150*/  ISETP.NE.U32.AND P0, PT, R18, -0x1, PT ;  /* 0xffffffff1200780c */ /* 0x004fc80003f05070 */
[----:B------:R-:W-:-:S13]  /*0160*/  ISETP.NE.AND.EX P0, PT, R19, 0x7fffffff, PT, P0 ;  /* 0x7fffffff1300780c */ /* 0x000fda0003f05300 */
[----:B------:R-:W-:Y:S05]  /*0170*/  @!P0 BRA `(.L_x_1) ;  /* 0x00000000003c8947 */ /* 0x000fea0003800000 */
[----:B------:R-:W-:-:S06]  /*0180*/  IMAD.WIDE.U32 R12, R11, 0x4, R4 ;  /* 0x000000040b0c7825 */ /* 0x000fcc00078e0004 */
[----:B------:R-:W2:Y:S01]  /*0190*/  LDG.E.CONSTANT R13, desc[UR6][R12.64] ;  /* 0x000000060c0d7981 */ /* 0x000ea2000c1e9900 */
[----:B-1----:R-:W-:-:S06]  /*01a0*/  IMAD.WIDE.U32 R14, R11, 0x8, R2 ;  /* 0x000000080b0e7825 */ /* 0x002fcc00078e0002 */
[----:B------:R-:W3:Y:S01]  /*01b0*/  LDG.E.64.CONSTANT R14, desc[UR6][R14.64] ;  /* 0x000000060e0e7981 */ /* 0x000ee2000c1e9b00 */
[----:B--2---:R-:W-:-:S05]  /*01c0*/  IMAD.WIDE R20, R13, 0x8, R6 ;  /* 0x000000080d147825 */ /* 0x004fca00078e0206 */
[----:B------:R-:W2:Y:S01]  /*01d0*/  LDG.E.64 R16, desc[UR6][R20.64] ;  /* 0x0000000614107981 */ /* 0x000ea2000c1e1b00 */
[----:B---3--:R-:W-:-:S04]  /*01e0*/  IADD3 R18, P0, PT, R18, R14, RZ ;  /* 0x0000000e12127210 */ /* 0x008fc80007f1e0ff */
[----:B------:R-:W-:Y:S02]  /*01f0*/  IADD3.X R19, PT, PT, R19, R15, RZ, P0, !PT ;  /* 0x0000000f13137210 */ /* 0x000fe400007fe4ff */
[----:B--2---:R-:W-:-:S04]  /*0200*/  ISETP.GE.U32.AND P0, PT, R18, R16, PT ;  /* 0x000000101200720c */ /* 0x004fc80003f06070 */
[----:B------:R-:W-:-:S13]  /*0210*/  ISETP.GE.AND.EX P0, PT, R19, R17, PT, P0 ;  /* 0x000000111300720c */ /* 0x000fda0003f06300 */
[----:B------:R-:W-:Y:S05]  /*0220*/  @P0 BRA `(.L_x_1) ;  /* 0x0000000000100947 */ /* 0x000fea0003800000 */
[----:B------:R-:W0:Y:S01]  /*0230*/  LDC.64 R12, c[0x0][0x3a0] ;  /* 0x0000e800ff0c7b82 */ /* 0x000e220000000a00 */
[----:B------:R-:W-:Y:S01]  /*0240*/  HFMA2 R10, -RZ, RZ, 0, 5.9604644775390625e-08 ;  /* 0x00000001ff0a7431 */ /* 0x000fe200000001ff */
[----:B------:R2:W-:Y:S04]  /*0250*/  REDG.E.MIN.S64.STRONG.GPU desc[UR6][R20.64], R18 ;  /* 0x000000121400798e */ /* 0x0005e8000c92e706 */
[----:B0-----:R2:W-:Y:S02]  /*0260*/  STG.E.U8 desc[UR6][R12.64], R10 ;  /* 0x0000000a0c007986 */ /* 0x0015e4000c101106 */
.L_x_1:
[----:B----4-:R-:W-:Y:S05]  /*0270*/  BSYNC.RECONVERGENT B0 ;  /* 0x0000000000007941 */ /* 0x010fea0003800200 */
.L_x_0:
[----:B------:R-:W-:-:S04]  /*0280*/  IADD3 R11, PT, PT, R0, R11, RZ ;  /* 0x0000000b000b7210 */ /* 0x000fc80007ffe0ff */
[----:B------:R-:W-:-:S13]  /*0290*/  ISETP.GE.U32.AND P0, PT, R11, UR5, PT ;  /* 0x000000050b007c0c */ /* 0x000fda000bf06070 */
[----:B------:R-:W-:Y:S05]  /*02a0*/  @!P0 BRA `(.L_x_2) ;  /* 0xfffffffc00948947 */ /* 0x000fea000383ffff */
[----:B------:R-:W-:Y:S05]  /*02b0*/  EXIT ;  /* 0x000000000000794d */ /* 0x000fea0003800000 */
.L_x_3:
[----:B------:R-:W-:-:S00]  /*02c0*/  BRA `(.L_x_3) ;  /* 0xfffffffc00fc7947 */ /* 0x000fc0000383ffff */
[----:B------:R-:W-:-:S00]  /*02d0*/  NOP ;  /* 0x0000000000007918 */ /* 0x000fc00000000000 */
        /* <DEDUP_REMOVED lines=10> */
.L_x_7:


//--------------------- .text._Z28initializeDistOfSourceVertexPxi --------------------------
	.section	.text._Z28initializeDistOfSourceVertexPxi,"ax",@progbits
	.align	128
        .global         _Z28initializeDistOfSourceVertexPxi
        .type           _Z28initializeDistOfSourceVertexPxi,@function
        .size           _Z28initializeDistOfSourceVertexPxi,(.L_x_8 - _Z28initializeDistOfSourceVertexPxi)
        .other          _Z28initializeDistOfSourceVertexPxi,@"STO_CUDA_ENTRY STV_DEFAULT"
_Z28initializeDistOfSourceVertexPxi:
.text._Z28initializeDistOfSourceVertexPxi:
[----:B------:R-:W-:Y:S08]  /*0000*/  LDC R1, c[0x0][0x37c] ;  /* 0x0000df00ff017b82 */ /* 0x000ff00000000800 */
[----:B------:R-:W0:Y:S01]  /*0010*/  LDC R5, c[0x0][0x388] ;  /* 0x0000e200ff057b82 */ /* 0x000e220000000800 */
[----:B------:R-:W1:Y:S07]  /*0020*/  LDCU.64 UR4, c[0x0][0x358] ;  /* 0x00006b00ff0477ac */ /* 0x000e6e0008000a00 */
[----:B------:R-:W0:Y:S02]  /*0030*/  LDC.64 R2, c[0x0][0x380] ;  /* 0x0000e000ff027b82 */ /* 0x000e240000000a00 */
[----:B0-----:R-:W-:-:S05]  /*0040*/  IMAD.WIDE R2, R5, 0x8, R2 ;  /* 0x0000000805027825 */ /* 0x001fca00078e0202 */
[----:B-1----:R-:W-:Y:S01]  /*0050*/  STG.E.64 desc[UR4][R2.64], RZ ;  /* 0x000000ff02007986 */ /* 0x002fe2000c101b04 */
[----:B------:R-:W-:Y:S05]  /*0060*/  EXIT ;  /* 0x000000000000794d */ /* 0x000fea0003800000 */
.L_x_4:
        /* <DEDUP_REMOVED lines=9> */
.L_x_8:


//--------------------- .text._Z10initializeiPx   --------------------------
	.section	.text._Z10initializeiPx,"ax",@progbits
	.align	128
        .global         _Z10initializeiPx
        .type           _Z10initializeiPx,@function
        .size           _Z10initializeiPx,(.L_x_9 - _Z10initializeiPx)
        .other          _Z10initializeiPx,@"STO_CUDA_ENTRY STV_DEFAULT"
_Z10initializeiPx:
.text._Z10initializeiPx:
[----:B------:R-:W-:Y:S01]  /*0000*/  LDC R1, c[0x0][0x37c] ;  /* 0x0000df00ff017b82 */ /* 0x000fe20000000800 */
[----:B------:R-:W0:Y:S07]  /*0010*/  S2R R0, SR_TID.X ;  /* 0x0000000000007919 */ /* 0x000e2e0000002100 */
[----:B------:R-:W0:Y:S01]  /*0020*/  S2UR UR4, SR_CTAID.X ;  /* 0x00000000000479c3 */ /* 0x000e220000002500 */
[----:B------:R-:W1:Y:S07]  /*0030*/  LDCU UR5, c[0x0][0x380] ;  /* 0x00007000ff0577ac */ /* 0x000e6e0008000800 */
[----:B------:R-:W0:Y:S02]  /*0040*/  LDC R9, c[0x0][0x360] ;  /* 0x0000d800ff097b82 */ /* 0x000e240000000800 */
[----:B0-----:R-:W-:-:S05]  /*0050*/  IMAD R0, R9, UR4, R0 ;  /* 0x0000000409007c24 */ /* 0x001fca000f8e0200 */
[----:B-1----:R-:W-:-:S13]  /*0060*/  ISETP.GE.AND P0, PT, R0, UR5, PT ;  /* 0x0000000500007c0c */ /* 0x002fda000bf06270 */
[----:B------:R-:W-:Y:S05]  /*0070*/  @P0 EXIT ;  /* 0x000000000000094d */ /* 0x000fea0003800000 */
[----:B------:R-:W0:Y:S01]  /*0080*/  LDC.64 R4, c[0x0][0x388] ;  /* 0x0000e200ff047b82 */ /* 0x000e220000000a00 */
[----:B------:R-:W1:Y:S01]  /*0090*/  LDCU UR4, c[0x0][0x370] ;  /* 0x00006e00ff0477ac */ /* 0x000e620008000800 */
[----:B------:R-:W-:Y:S02]  /*00a0*/  MOV R6, 0xffffffff ;  /* 0xffffffff00067802 */ /* 0x000fe40000000f00 */
[----:B------:R-:W-:Y:S01]  /*00b0*/  MOV R7, 0x7fffffff ;  /* 0x7fffffff00077802 */ /* 0x000fe20000000f00 */
[----:B------:R-:W2:Y:S01]  /*00c0*/  LDCU.64 UR6, c[0x0][0x358] ;  /* 0x00006b00ff0677ac */ /* 0x000ea20008000a00 */
[----:B-1----:R-:W-:-:S07]  /*00d0*/  IMAD R9, R9, UR4, RZ ;  /* 0x0000000409097c24 */ /* 0x002fce000f8e02ff */
.L_x_5:
[----:B0-----:R-:W-:Y:S01]  /*00e0*/  IMAD.WIDE R2, R0, 0x8, R4 ;  /* 0x0000000800027825 */ /* 0x001fe200078e0204 */
[----:B------:R-:W-:-:S04]  /*00f0*/  IADD3 R0, PT, PT, R9, R0, RZ ;  /* 0x0000000009007210 */ /* 0x000fc80007ffe0ff */
[----:B--2---:R1:W-:Y:S01]  /*0100*/  STG.E.64 desc[UR6][R2.64], R6 ;  /* 0x0000000602007986 */ /* 0x0043e2000c101b06 */
[----:B------:R-:W-:-:S13]  /*0110*/  ISETP.GE.AND P0, PT, R0, UR5, PT ;  /* 0x0000000500007c0c */ /* 0x000fda000bf06270 */
[----:B-1----:R-:W-:Y:S05]  /*0120*/  @!P0 BRA `(.L_x_5) ;  /* 0xfffffffc00ec8947 */ /* 0x002fea000383ffff */
[----:B------:R-:W-:Y:S05]  /*0130*/  EXIT ;  /* 0x000000000000794d */ /* 0x000fea0003800000 */
.L_x_6:
        /* <DEDUP_REMOVED lines=12> */
.L_x_9:


//--------------------- .nv.shared.reserved.0     --------------------------
	.section	.nv.shared.reserved.0,"aw",@nobits
	.weak		__nv_reservedSMEM_offset_0_alias
	.size		__nv_reservedSMEM_offset_0_alias, 0, 64
	.other		__nv_reservedSMEM_offset_0_alias,@"STO_CUDA_RESERVED_SHARED STV_DEFAULT"
__nv_reservedSMEM_offset_0_alias:
	.zero		0
	.zero		64


//--------------------- .nv.constant0._Z10relaxEdgesjPKiS0_PKxPbPx --------------------------
	.section	.nv.constant0._Z10relaxEdgesjPKiS0_PKxPbPx,"a",@progbits
	.sectionflags	@""
	.align	4
.nv.constant0._Z10relaxEdgesjPKiS0_PKxPbPx:
	.zero		944


//--------------------- .nv.constant0._Z28initializeDistOfSourceVertexPxi --------------------------
	.section	.nv.constant0._Z28initializeDistOfSourceVertexPxi,"a",@progbits
	.sectionflags	@""
	.align	4
.nv.constant0._Z28initializeDistOfSourceVertexPxi:
	.zero		908


//--------------------- .nv.constant0._Z10initializeiPx --------------------------
	.section	.nv.constant0._Z10initializeiPx,"a",@progbits
	.sectionflags	@""
	.align	4
.nv.constant0._Z10initializeiPx:
	.zero		912


//--------------------- SYMBOLS --------------------------

	.type		.nv.reservedSmem.offset0,@object
	.size		.nv.reservedSmem.offset0,0x4
